//
// Generated by NVIDIA NVVM Compiler
//
// Compiler Build ID: CL-36424714
// Cuda compilation tools, release 13.0, V13.0.88
// Based on NVVM 20.0.0
//

.version 9.0
.target sm_100
.address_size 64

	// .globl	_Z14sumarvelocidadPfPiS_i

.visible .entry _Z14sumarvelocidadPfPiS_i(
	.param .u64 .ptr .align 1 _Z14sumarvelocidadPfPiS_i_param_0,
	.param .u64 .ptr .align 1 _Z14sumarvelocidadPfPiS_i_param_1,
	.param .u64 .ptr .align 1 _Z14sumarvelocidadPfPiS_i_param_2,
	.param .u32 _Z14sumarvelocidadPfPiS_i_param_3
)
{
	.reg .pred 	%p<4>;
	.reg .b32 	%r<30>;
	.reg .b32 	%f<28>;
	.reg .b64 	%rd<29>;

	ld.param.u64 	%rd1, [_Z14sumarvelocidadPfPiS_i_param_0];
	ld.param.u64 	%rd2, [_Z14sumarvelocidadPfPiS_i_param_1];
	ld.param.u64 	%rd3, [_Z14sumarvelocidadPfPiS_i_param_2];
	ld.param.u32 	%r3, [_Z14sumarvelocidadPfPiS_i_param_3];
	mov.u32 	%r4, %tid.x;
	mov.u32 	%r5, %ctaid.x;
	mov.u32 	%r6, %ntid.x;
	mad.lo.s32 	%r1, %r5, %r6, %r4;
	mov.u32 	%r7, %tid.y;
	mov.u32 	%r8, %ctaid.y;
	mov.u32 	%r9, %ntid.y;
	mad.lo.s32 	%r2, %r8, %r9, %r7;
	setp.ge.s32 	%p1, %r1, %r3;
	setp.gt.u32 	%p2, %r2, 8;
	or.pred  	%p3, %p2, %p1;
	@%p3 bra 	$L__BB0_2;
	cvta.to.global.u64 	%rd4, %rd1;
	cvta.to.global.u64 	%rd5, %rd3;
	cvta.to.global.u64 	%rd6, %rd2;
	mul.lo.s32 	%r10, %r1, 9;
	add.s32 	%r11, %r10, %r2;
	mul.wide.s32 	%rd7, %r11, 4;
	add.s64 	%rd8, %rd6, %rd7;
	ld.global.u32 	%r12, [%rd8];
	mul.lo.s32 	%r13, %r12, 9;
	mul.wide.s32 	%rd9, %r13, 4;
	add.s64 	%rd10, %rd4, %rd9;
	ld.global.f32 	%f1, [%rd10];
	mul.wide.s32 	%rd11, %r10, 4;
	add.s64 	%rd12, %rd5, %rd11;
	ld.global.f32 	%f2, [%rd12];
	add.f32 	%f3, %f1, %f2;
	st.global.f32 	[%rd12], %f3;
	ld.global.u32 	%r14, [%rd8];
	mul.lo.s32 	%r15, %r14, 9;
	mul.wide.s32 	%rd13, %r15, 4;
	add.s64 	%rd14, %rd4, %rd13;
	ld.global.f32 	%f4, [%rd14+4];
	ld.global.f32 	%f5, [%rd12+4];
	add.f32 	%f6, %f4, %f5;
	st.global.f32 	[%rd12+4], %f6;
	ld.global.u32 	%r16, [%rd8];
	mul.lo.s32 	%r17, %r16, 9;
	mul.wide.s32 	%rd15, %r17, 4;
	add.s64 	%rd16, %rd4, %rd15;
	ld.global.f32 	%f7, [%rd16+8];
	ld.global.f32 	%f8, [%rd12+8];
	add.f32 	%f9, %f7, %f8;
	st.global.f32 	[%rd12+8], %f9;
	ld.global.u32 	%r18, [%rd8];
	mul.lo.s32 	%r19, %r18, 9;
	mul.wide.s32 	%rd17, %r19, 4;
	add.s64 	%rd18, %rd4, %rd17;
	ld.global.f32 	%f10, [%rd18+12];
	ld.global.f32 	%f11, [%rd12+12];
	add.f32 	%f12, %f10, %f11;
	st.global.f32 	[%rd12+12], %f12;
	ld.global.u32 	%r20, [%rd8];
	mul.lo.s32 	%r21, %r20, 9;
	mul.wide.s32 	%rd19, %r21, 4;
	add.s64 	%rd20, %rd4, %rd19;
	ld.global.f32 	%f13, [%rd20+16];
	ld.global.f32 	%f14, [%rd12+16];
	add.f32 	%f15, %f13, %f14;
	st.global.f32 	[%rd12+16], %f15;
	ld.global.u32 	%r22, [%rd8];
	mul.lo.s32 	%r23, %r22, 9;
	mul.wide.s32 	%rd21, %r23, 4;
	add.s64 	%rd22, %rd4, %rd21;
	ld.global.f32 	%f16, [%rd22+20];
	ld.global.f32 	%f17, [%rd12+20];
	add.f32 	%f18, %f16, %f17;
	st.global.f32 	[%rd12+20], %f18;
	ld.global.u32 	%r24, [%rd8];
	mul.lo.s32 	%r25, %r24, 9;
	mul.wide.s32 	%rd23, %r25, 4;
	add.s64 	%rd24, %rd4, %rd23;
	ld.global.f32 	%f19, [%rd24+24];
	ld.global.f32 	%f20, [%rd12+24];
	add.f32 	%f21, %f19, %f20;
	st.global.f32 	[%rd12+24], %f21;
	ld.global.u32 	%r26, [%rd8];
	mul.lo.s32 	%r27, %r26, 9;
	mul.wide.s32 	%rd25, %r27, 4;
	add.s64 	%rd26, %rd4, %rd25;
	ld.global.f32 	%f22, [%rd26+28];
	ld.global.f32 	%f23, [%rd12+28];
	add.f32 	%f24, %f22, %f23;
	st.global.f32 	[%rd12+28], %f24;
	ld.global.u32 	%r28, [%rd8];
	mul.lo.s32 	%r29, %r28, 9;
	mul.wide.s32 	%rd27, %r29, 4;
	add.s64 	%rd28, %rd4, %rd27;
	ld.global.f32 	%f25, [%rd28+32];
	ld.global.f32 	%f26, [%rd12+32];
	add.f32 	%f27, %f25, %f26;
	st.global.f32 	[%rd12+32], %f27;
$L__BB0_2:
	ret;

}


// ===== COMPILED SASS (sm_100) =====

	.target	sm_100

	.elftype	@"ET_EXEC"


//--------------------- .note.nv.tkinfo           --------------------------
	.section	.note.nv.tkinfo,"",@"SHT_NOTE"
	.sectionflags	@"SHF_NOTE_NV_TKINFO"
	.tkinfo
        /*0018*/ 	.word	0x00000002
        /*0030*/ 	.string	""
        /*0030*/ 	.string	"ptxas"
        /*0030*/ 	.string	"Cuda compilation tools, release 13.0, V13.0.88"
        /*0030*/ 	.string	"Build cuda_13.0.r13.0/compiler.36424714_0"
        /*0030*/ 	.string	"-arch sm_100 -m 64 "



//--------------------- .note.nv.cuinfo           --------------------------
	.section	.note.nv.cuinfo,"",@"SHT_NOTE"
	.sectionflags	@"SHF_NOTE_NV_CUINFO"
        /*0018*/ 	.short	0x0002
        /*001a*/ 	.short	0x0064
        /*001c*/ 	.short	0x0082
	.zero		2


//--------------------- .nv.info                  --------------------------
	.section	.nv.info,"",@"SHT_CUDA_INFO"
	.align	4


	//----- nvinfo : EIATTR_REGCOUNT
	.align		4
        /*0000*/ 	.byte	0x04, 0x2f
        /*0002*/ 	.short	(.L_1 - .L_0)
	.align		4
.L_0:
        /*0004*/ 	.word	index@(_Z14sumarvelocidadPfPiS_i)
        /*0008*/ 	.word	0x00000012


	//----- nvinfo : EIATTR_FRAME_SIZE
	.align		4
.L_1:
        /*000c*/ 	.byte	0x04, 0x11
        /*000e*/ 	.short	(.L_3 - .L_2)
	.align		4
.L_2:
        /*0010*/ 	.word	index@(_Z14sumarvelocidadPfPiS_i)
        /*0014*/ 	.word	0x00000000


	//----- nvinfo : EIATTR_MIN_STACK_SIZE
	.align		4
.L_3:
        /*0018*/ 	.byte	0x04, 0x12
        /*001a*/ 	.short	(.L_5 - .L_4)
	.align		4
.L_4:
        /*001c*/ 	.word	index@(_Z14sumarvelocidadPfPiS_i)
        /*0020*/ 	.word	0x00000000
.L_5:


//--------------------- .nv.compat                --------------------------
	.section	.nv.compat,"",@"SHT_CUDA_COMPAT_INFO"
	.align	4
        /*0000*/ 	.byte	0x02, 0x09, 0x00, 0x00, 0x02, 0x02, 0x01, 0x00, 0x02, 0x05, 0x05, 0x00, 0x03, 0x07, 0x01, 0x01
        /*0010*/ 	.byte	0x02, 0x03, 0x00, 0x00, 0x02, 0x06, 0x01, 0x00, 0x04, 0x0b, 0x08, 0x00, 0x09, 0x00, 0x00, 0x00
        /*0020*/ 	.byte	0x00, 0x00, 0x00, 0x00


//--------------------- .nv.info._Z14sumarvelocidadPfPiS_i --------------------------
	.section	.nv.info._Z14sumarvelocidadPfPiS_i,"",@"SHT_CUDA_INFO"
	.sectionflags	@""
	.align	4


	//----- nvinfo : EIATTR_CUDA_API_VERSION
	.align		4
        /*0000*/ 	.byte	0x04, 0x37
        /*0002*/ 	.short	(.L_7 - .L_6)
.L_6:
        /*0004*/ 	.word	0x00000082


	//----- nvinfo : EIATTR_KPARAM_INFO
	.align		4
.L_7:
        /*0008*/ 	.byte	0x04, 0x17
        /*000a*/ 	.short	(.L_9 - .L_8)
.L_8:
        /*000c*/ 	.word	0x00000000
        /*0010*/ 	.short	0x0003
        /*0012*/ 	.short	0x0018
        /*0014*/ 	.byte	0x00, 0xf0, 0x11, 0x00


	//----- nvinfo : EIATTR_KPARAM_INFO
	.align		4
.L_9:
        /*0018*/ 	.byte	0x04, 0x17
        /*001a*/ 	.short	(.L_11 - .L_10)
.L_10:
        /*001c*/ 	.word	0x00000000
        /*0020*/ 	.short	0x0002
        /*0022*/ 	.short	0x0010
        /*0024*/ 	.byte	0x00, 0xf5, 0x21, 0x00


	//----- nvinfo : EIATTR_KPARAM_INFO
	.align		4
.L_11:
        /*0028*/ 	.byte	0x04, 0x17
        /*002a*/ 	.short	(.L_13 - .L_12)
.L_12:
        /*002c*/ 	.word	0x00000000
        /*0030*/ 	.short	0x0001
        /*0032*/ 	.short	0x0008
        /*0034*/ 	.byte	0x00, 0xf5, 0x21, 0x00


	//----- nvinfo : EIATTR_KPARAM_INFO
	.align		4
.L_13:
        /*0038*/ 	.byte	0x04, 0x17
        /*003a*/ 	.short	(.L_15 - .L_14)
.L_14:
        /*003c*/ 	.word	0x00000000
        /*0040*/ 	.short	0x0000
        /*0042*/ 	.short	0x0000
        /*0044*/ 	.byte	0x00, 0xf5, 0x21, 0x00


	//----- nvinfo : EIATTR_SPARSE_MMA_MASK
	.align		4
.L_15:
        /*0048*/ 	.byte	0x03, 0x50
        /*004a*/ 	.short	0x0000


	//----- nvinfo : EIATTR_MAXREG_COUNT
	.align		4
        /*004c*/ 	.byte	0x03, 0x1b
        /*004e*/ 	.short	0x00ff


	//----- nvinfo : EIATTR_MERCURY_ISA_VERSION
	.align		4
        /*0050*/ 	.byte	0x03, 0x5f
        /*0052*/ 	.short	0x0101


	//----- nvinfo : EIATTR_VRC_CTA_INIT_COUNT
	.align		4
        /*0054*/ 	.byte	0x02, 0x4a
	.zero		1
	.zero		1


	//----- nvinfo : EIATTR_EXIT_INSTR_OFFSETS
	.align		4
        /*0058*/ 	.byte	0x04, 0x1c
        /*005a*/ 	.short	(.L_17 - .L_16)


	//   ....[0]....
.L_16:
        /*005c*/ 	.word	0x000000c0


	//   ....[1]....
        /*0060*/ 	.word	0x00000540


	//----- nvinfo : EIATTR_CBANK_PARAM_SIZE
	.align		4
.L_17:
        /*0064*/ 	.byte	0x03, 0x19
        /*0066*/ 	.short	0x001c


	//----- nvinfo : EIATTR_PARAM_CBANK
	.align		4
        /*0068*/ 	.byte	0x04, 0x0a
        /*006a*/ 	.short	(.L_19 - .L_18)
	.align		4
.L_18:
        /*006c*/ 	.word	index@(.nv.constant0._Z14sumarvelocidadPfPiS_i)
        /*0070*/ 	.short	0x0380
        /*0072*/ 	.short	0x001c


	//----- nvinfo : EIATTR_SW_WAR
	.align		4
.L_19:
        /*0074*/ 	.byte	0x04, 0x36
        /*0076*/ 	.short	(.L_21 - .L_20)
.L_20:
        /*0078*/ 	.word	0x00000008
.L_21:


//--------------------- .nv.callgraph             --------------------------
	.section	.nv.callgraph,"",@"SHT_CUDA_CALLGRAPH"
	.align	4
	.sectionentsize	8
	.align		4
        /*0000*/ 	.word	0x00000000
	.align		4
        /*0004*/ 	.word	0xffffffff
	.align		4
        /*0008*/ 	.word	0x00000000
	.align		4
        /*000c*/ 	.word	0xfffffffe
	.align		4
        /*0010*/ 	.word	0x00000000
	.align		4
        /*0014*/ 	.word	0xfffffffd
	.align		4
        /*0018*/ 	.word	0x00000000
	.align		4
        /*001c*/ 	.word	0xfffffffc


//--------------------- .text._Z14sumarvelocidadPfPiS_i --------------------------
	.section	.text._Z14sumarvelocidadPfPiS_i,"ax",@progbits
	.align	128
        .global         _Z14sumarvelocidadPfPiS_i
        .type           _Z14sumarvelocidadPfPiS_i,@function
        .size           _Z14sumarvelocidadPfPiS_i,(.L_x_1 - _Z14sumarvelocidadPfPiS_i)
        .other          _Z14sumarvelocidadPfPiS_i,@"STO_CUDA_ENTRY STV_DEFAULT"
_Z14sumarvelocidadPfPiS_i:
.text._Z14sumarvelocidadPfPiS_i:
[----:B------:R-:W-:Y:S01]  /*0000*/  LDC R1, c[0x0][0x37c] ;  /* 0x0000df00ff017b82 */ /* 0x000fe20000000800 */
[----:B------:R-:W0:Y:S07]  /*0010*/  S2R R0, SR_TID.X ;  /* 0x0000000000007919 */ /* 0x000e2e0000002100 */
[----:B------:R-:W0:Y:S01]  /*0020*/  S2UR UR4, SR_CTAID.X ;  /* 0x00000000000479c3 */ /* 0x000e220000002500 */
[----:B------:R-:W1:Y:S01]  /*0030*/  LDCU UR6, c[0x0][0x398] ;  /* 0x00007300ff0677ac */ /* 0x000e620008000800 */
[----:B------:R-:W2:Y:S06]  /*0040*/  S2R R2, SR_TID.Y ;  /* 0x0000000000027919 */ /* 0x000eac0000002200 */
[----:B------:R-:W0:Y:S08]  /*0050*/  LDC R3, c[0x0][0x360] ;  /* 0x0000d800ff037b82 */ /* 0x000e300000000800 */
[----:B------:R-:W2:Y:S08]  /*0060*/  S2UR UR5, SR_CTAID.Y ;  /* 0x00000000000579c3 */ /* 0x000eb00000002600 */
[----:B------:R-:W2:Y:S01]  /*0070*/  LDC R5, c[0x0][0x364] ;  /* 0x0000d900ff057b82 */ /* 0x000ea20000000800 */
[----:B0-----:R-:W-:-:S05]  /*0080*/  IMAD R0, R3, UR4, R0 ;  /* 0x0000000403007c24 */ /* 0x001fca000f8e0200 */
[----:B-1----:R-:W-:Y:S01]  /*0090*/  ISETP.GE.AND P0, PT, R0, UR6, PT ;  /* 0x0000000600007c0c */ /* 0x002fe2000bf06270 */
[----:B--2---:R-:W-:-:S05]  /*00a0*/  IMAD R2, R5, UR5, R2 ;  /* 0x0000000505027c24 */ /* 0x004fca000f8e0202 */
[----:B------:R-:W-:-:S13]  /*00b0*/  ISETP.GT.U32.OR P0, PT, R2, 0x8, P0 ;  /* 0x000000080200780c */ /* 0x000fda0000704470 */
[----:B------:R-:W-:Y:S05]  /*00c0*/  @P0 EXIT ;  /* 0x000000000000094d */ /* 0x000fea0003800000 */
[----:B------:R-:W0:Y:S01]  /*00d0*/  LDC.64 R4, c[0x0][0x388] ;  /* 0x0000e200ff047b82 */ /* 0x000e220000000a00 */
[----:B------:R-:W1:Y:S01]  /*00e0*/  LDCU.64 UR4, c[0x0][0x358] ;  /* 0x00006b00ff0477ac */ /* 0x000e620008000a00 */
[----:B------:R-:W-:-:S04]  /*00f0*/  LEA R9, R0, R0, 0x3 ;  /* 0x0000000000097211 */ /* 0x000fc800078e18ff */
[----:B------:R-:W-:Y:S02]  /*0100*/  IADD3 R3, PT, PT, R2, R9, RZ ;  /* 0x0000000902037210 */ /* 0x000fe40007ffe0ff */
[----:B------:R-:W2:Y:S03]  /*0110*/  LDC.64 R6, c[0x0][0x390] ;  /* 0x0000e400ff067b82 */ /* 0x000ea60000000a00 */
[----:B0-----:R-:W-:-:S05]  /*0120*/  IMAD.WIDE R4, R3, 0x4, R4 ;  /* 0x0000000403047825 */ /* 0x001fca00078e0204 */
[----:B------:R-:W0:Y:S01]  /*0130*/  LDC.64 R2, c[0x0][0x380] ;  /* 0x0000e000ff027b82 */ /* 0x000e220000000a00 */
[----:B-1----:R-:W3:Y:S01]  /*0140*/  LDG.E R0, desc[UR4][R4.64] ;  /* 0x0000000404007981 */ /* 0x002ee2000c1e1900 */
[----:B--2---:R-:W-:-:S05]  /*0150*/  IMAD.WIDE R6, R9, 0x4, R6 ;  /* 0x0000000409067825 */ /* 0x004fca00078e0206 */
[----:B------:R-:W2:Y:S01]  /*0160*/  LDG.E R15, desc[UR4][R6.64+0x4] ;  /* 0x00000404060f7981 */ /* 0x000ea2000c1e1900 */
[----:B---3--:R-:W-:-:S05]  /*0170*/  LEA R11, R0, R0, 0x3 ;  /* 0x00000000000b7211 */ /* 0x008fca00078e18ff */
[----:B0-----:R-:W-:Y:S02]  /*0180*/  IMAD.WIDE R8, R11, 0x4, R2 ;  /* 0x000000040b087825 */ /* 0x001fe400078e0202 */
[----:B------:R-:W3:Y:S04]  /*0190*/  LDG.E R11, desc[UR4][R6.64] ;  /* 0x00000004060b7981 */ /* 0x000ee8000c1e1900 */
[----:B------:R-:W3:Y:S02]  /*01a0*/  LDG.E R8, desc[UR4][R8.64] ;  /* 0x0000000408087981 */ /* 0x000ee4000c1e1900 */
[----:B---3--:R-:W-:-:S05]  /*01b0*/  FADD R13, R8, R11 ;  /* 0x0000000b080d7221 */ /* 0x008fca0000000000 */
[----:B------:R0:W-:Y:S04]  /*01c0*/  STG.E desc[UR4][R6.64], R13 ;  /* 0x0000000d06007986 */ /* 0x0001e8000c101904 */
[----:B------:R-:W3:Y:S04]  /*01d0*/  LDG.E R0, desc[UR4][R4.64] ;  /* 0x0000000404007981 */ /* 0x000ee8000c1e1900 */
[----:B0-----:R-:W4:Y:S01]  /*01e0*/  LDG.E R13, desc[UR4][R6.64+0x8] ;  /* 0x00000804060d7981 */ /* 0x001f22000c1e1900 */
[----:B---3--:R-:W-:-:S05]  /*01f0*/  LEA R11, R0, R0, 0x3 ;  /* 0x00000000000b7211 */ /* 0x008fca00078e18ff */
[----:B------:R-:W-:-:S06]  /*0200*/  IMAD.WIDE R10, R11, 0x4, R2 ;  /* 0x000000040b0a7825 */ /* 0x000fcc00078e0202 */
[----:B------:R-:W2:Y:S02]  /*0210*/  LDG.E R10, desc[UR4][R10.64+0x4] ;  /* 0x000004040a0a7981 */ /* 0x000ea4000c1e1900 */
[----:B--2---:R-:W-:-:S05]  /*0220*/  FADD R15, R10, R15 ;  /* 0x0000000f0a0f7221 */ /* 0x004fca0000000000 */
[----:B------:R0:W-:Y:S04]  /*0230*/  STG.E desc[UR4][R6.64+0x4], R15 ;  /* 0x0000040f06007986 */ /* 0x0001e8000c101904 */
[----:B------:R-:W2:Y:S04]  /*0240*/  LDG.E R0, desc[UR4][R4.64] ;  /* 0x0000000404007981 */ /* 0x000ea8000c1e1900 */
[----:B0-----:R-:W3:Y:S01]  /*0250*/  LDG.E R15, desc[UR4][R6.64+0xc] ;  /* 0x00000c04060f7981 */ /* 0x001ee2000c1e1900 */
[----:B--2---:R-:W-:-:S05]  /*0260*/  LEA R9, R0, R0, 0x3 ;  /* 0x0000000000097211 */ /* 0x004fca00078e18ff */
[----:B------:R-:W-:-:S06]  /*0270*/  IMAD.WIDE R8, R9, 0x4, R2 ;  /* 0x0000000409087825 */ /* 0x000fcc00078e0202 */
[----:B------:R-:W4:Y:S02]  /*0280*/  LDG.E R8, desc[UR4][R8.64+0x8] ;  /* 0x0000080408087981 */ /* 0x000f24000c1e1900 */
[----:B----4-:R-:W-:-:S05]  /*0290*/  FADD R13, R8, R13 ;  /* 0x0000000d080d7221 */ /* 0x010fca0000000000 */
[----:B------:R0:W-:Y:S04]  /*02a0*/  STG.E desc[UR4][R6.64+0x8], R13 ;  /* 0x0000080d06007986 */ /* 0x0001e8000c101904 */
[----:B------:R-:W2:Y:S04]  /*02b0*/  LDG.E R0, desc[UR4][R4.64] ;  /* 0x0000000404007981 */ /* 0x000ea8000c1e1900 */
[----:B0-----:R-:W4:Y:S01]  /*02c0*/  LDG.E R13, desc[UR4][R6.64+0x10] ;  /* 0x00001004060d7981 */ /* 0x001f22000c1e1900 */
[----:B--2---:R-:W-:-:S05]  /*02d0*/  LEA R11, R0, R0, 0x3 ;  /* 0x00000000000b7211 */ /* 0x004fca00078e18ff */
[----:B------:R-:W-:-:S06]  /*02e0*/  IMAD.WIDE R10, R11, 0x4, R2 ;  /* 0x000000040b0a7825 */ /* 0x000fcc00078e0202 */
[----:B------:R-:W3:Y:S02]  /*02f0*/  LDG.E R10, desc[UR4][R10.64+0xc] ;  /* 0x00000c040a0a7981 */ /* 0x000ee4000c1e1900 */
[----:B---3--:R-:W-:-:S05]  /*0300*/  FADD R15, R10, R15 ;  /* 0x0000000f0a0f7221 */ /* 0x008fca0000000000 */
        /* <DEDUP_REMOVED lines=21> */
[----:B------:R-:W-:Y:S04]  /*0460*/  STG.E desc[UR4][R6.64+0x18], R13 ;  /* 0x0000180d06007986 */ /* 0x000fe8000c101904 */
[----:B------:R-:W2:Y:S02]  /*0470*/  LDG.E R0, desc[UR4][R4.64] ;  /* 0x0000000404007981 */ /* 0x000ea4000c1e1900 */
[----:B--2---:R-:W-:-:S05]  /*0480*/  LEA R11, R0, R0, 0x3 ;  /* 0x00000000000b7211 */ /* 0x004fca00078e18ff */
[----:B------:R-:W-:-:S06]  /*0490*/  IMAD.WIDE R10, R11, 0x4, R2 ;  /* 0x000000040b0a7825 */ /* 0x000fcc00078e0202 */
[----:B------:R-:W3:Y:S02]  /*04a0*/  LDG.E R10, desc[UR4][R10.64+0x1c] ;  /* 0x00001c040a0a7981 */ /* 0x000ee4000c1e1900 */
[----:B---3--:R-:W-:-:S05]  /*04b0*/  FADD R15, R10, R15 ;  /* 0x0000000f0a0f7221 */ /* 0x008fca0000000000 */
[----:B------:R-:W-:Y:S04]  /*04c0*/  STG.E desc[UR4][R6.64+0x1c], R15 ;  /* 0x00001c0f06007986 */ /* 0x000fe8000c101904 */
[----:B------:R-:W2:Y:S02]  /*04d0*/  LDG.E R0, desc[UR4][R4.64] ;  /* 0x0000000404007981 */ /* 0x000ea4000c1e1900 */
[----:B--2---:R-:W-:-:S05]  /*04e0*/  LEA R9, R0, R0, 0x3 ;  /* 0x0000000000097211 */ /* 0x004fca00078e18ff */
[----:B------:R-:W-:Y:S02]  /*04f0*/  IMAD.WIDE R2, R9, 0x4, R2 ;  /* 0x0000000409027825 */ /* 0x000fe400078e0202 */
[----:B------:R-:W2:Y:S04]  /*0500*/  LDG.E R9, desc[UR4][R6.64+0x20] ;  /* 0x0000200406097981 */ /* 0x000ea8000c1e1900 */
[----:B------:R-:W2:Y:S02]  /*0510*/  LDG.E R2, desc[UR4][R2.64+0x20] ;  /* 0x0000200402027981 */ /* 0x000ea4000c1e1900 */
[----:B--2---:R-:W-:-:S05]  /*0520*/  FADD R9, R2, R9 ;  /* 0x0000000902097221 */ /* 0x004fca0000000000 */
[----:B------:R-:W-:Y:S01]  /*0530*/  STG.E desc[UR4][R6.64+0x20], R9 ;  /* 0x0000200906007986 */ /* 0x000fe2000c101904 */
[----:B------:R-:W-:Y:S05]  /*0540*/  EXIT ;  /* 0x000000000000794d */ /* 0x000fea0003800000 */
.L_x_0:
[----:B------:R-:W-:-:S00]  /*0550*/  BRA `(.L_x_0) ;  /* 0xfffffffc00fc7947 */ /* 0x000fc0000383ffff */
[----:B------:R-:W-:-:S00]  /*0560*/  NOP ;  /* 0x0000000000007918 */ /* 0x000fc00000000000 */
        /* <DEDUP_REMOVED lines=9> */
.L_x_1:


//--------------------- .nv.shared.reserved.0     --------------------------
	.section	.nv.shared.reserved.0,"aw",@nobits
	.weak		__nv_reservedSMEM_offset_0_alias
	.size		__nv_reservedSMEM_offset_0_alias, 0, 64
	.other		__nv_reservedSMEM_offset_0_alias,@"STO_CUDA_RESERVED_SHARED STV_DEFAULT"
__nv_reservedSMEM_offset_0_alias:
	.zero		0
	.zero		64


//--------------------- .nv.constant0._Z14sumarvelocidadPfPiS_i --------------------------
	.section	.nv.constant0._Z14sumarvelocidadPfPiS_i,"a",@progbits
	.sectionflags	@""
	.align	4
.nv.constant0._Z14sumarvelocidadPfPiS_i:
	.zero		924


//--------------------- SYMBOLS --------------------------

	.type		.nv.reservedSmem.offset0,@object
	.size		.nv.reservedSmem.offset0,0x4
